	.headerflags	@"EF_CUDA_TEXMODE_UNIFIED EF_CUDA_64BIT_ADDRESS EF_CUDA_ACCELERATORS EF_CUDA_SM90 EF_CUDA_VIRTUAL_SM(EF_CUDA_SM90)"
	.elftype	@"ET_EXEC"


//--------------------- .nv.info                  --------------------------
	.section	.nv.info,"",@"SHT_CUDA_INFO"
	.align	4


	//----- nvinfo : EIATTR_REGCOUNT
	.align		4
        /*0000*/ 	.byte	0x04, 0x2f
        /*0002*/ 	.short	(.L_1 - .L_0)
	.align		4
.L_0:
        /*0004*/ 	.word	index@(triton_poi_fused_relu_13)
        /*0008*/ 	.word	0x0000000a


	//----- nvinfo : EIATTR_MIN_STACK_SIZE
	.align		4
.L_1:
        /*000c*/ 	.byte	0x04, 0x12
        /*000e*/ 	.short	(.L_3 - .L_2)
	.align		4
.L_2:
        /*0010*/ 	.word	index@(triton_poi_fused_relu_13)
        /*0014*/ 	.word	0x00000000


	//----- nvinfo : EIATTR_FRAME_SIZE
	.align		4
.L_3:
        /*0018*/ 	.byte	0x04, 0x11
        /*001a*/ 	.short	(.L_5 - .L_4)
	.align		4
.L_4:
        /*001c*/ 	.word	index@(triton_poi_fused_relu_13)
        /*0020*/ 	.word	0x00000000


	//----- nvinfo : EIATTR_MIN_STACK_SIZE
	.align		4
.L_5:
        /*0024*/ 	.byte	0x04, 0x12
        /*0026*/ 	.short	(.L_7 - .L_6)
	.align		4
.L_6:
        /*0028*/ 	.word	index@(triton_poi_fused_relu_13)
        /*002c*/ 	.word	0x00000000
.L_7:


//--------------------- .nv.info.triton_poi_fused_relu_13 --------------------------
	.section	.nv.info.triton_poi_fused_relu_13,"",@"SHT_CUDA_INFO"
	.sectionflags	@""
	.align	4


	//----- nvinfo : EIATTR_CUDA_API_VERSION
	.align		4
        /*0000*/ 	.byte	0x04, 0x37
        /*0002*/ 	.short	(.L_9 - .L_8)
.L_8:
        /*0004*/ 	.word	0x0000007c


	//----- nvinfo : EIATTR_KPARAM_INFO
	.align		4
.L_9:
        /*0008*/ 	.byte	0x04, 0x17
        /*000a*/ 	.short	(.L_11 - .L_10)
.L_10:
        /*000c*/ 	.word	0x00000000
        /*0010*/ 	.short	0x0001
        /*0012*/ 	.short	0x0008
        /*0014*/ 	.byte	0x00, 0xf0, 0x11, 0x00


	//----- nvinfo : EIATTR_KPARAM_INFO
	.align		4
.L_11:
        /*0018*/ 	.byte	0x04, 0x17
        /*001a*/ 	.short	(.L_13 - .L_12)
.L_12:
        /*001c*/ 	.word	0x00000000
        /*0020*/ 	.short	0x0000
        /*0022*/ 	.short	0x0000
        /*0024*/ 	.byte	0x00, 0xf4, 0x21, 0x00


	//----- nvinfo : EIATTR_SPARSE_MMA_MASK
	.align		4
.L_13:
        /*0028*/ 	.byte	0x03, 0x50
        /*002a*/ 	.short	0x0000


	//----- nvinfo : EIATTR_MAXREG_COUNT
	.align		4
        /*002c*/ 	.byte	0x03, 0x1b
        /*002e*/ 	.short	0x00ff


	//----- nvinfo : EIATTR_EXIT_INSTR_OFFSETS
	.align		4
        /*0030*/ 	.byte	0x04, 0x1c
        /*0032*/ 	.short	(.L_15 - .L_14)


	//   ....[0]....
.L_14:
        /*0034*/ 	.word	0x00000130


	//----- nvinfo : EIATTR_REQNTID
	.align		4
.L_15:
        /*0038*/ 	.byte	0x04, 0x10
        /*003a*/ 	.short	(.L_17 - .L_16)
.L_16:
        /*003c*/ 	.word	0x00000080
        /*0040*/ 	.word	0x00000001
        /*0044*/ 	.word	0x00000001


	//----- nvinfo : EIATTR_CBANK_PARAM_SIZE
	.align		4
.L_17:
        /*0048*/ 	.byte	0x03, 0x19
        /*004a*/ 	.short	0x000c


	//----- nvinfo : EIATTR_PARAM_CBANK
	.align		4
        /*004c*/ 	.byte	0x04, 0x0a
        /*004e*/ 	.short	(.L_19 - .L_18)
	.align		4
.L_18:
        /*0050*/ 	.word	index@(.nv.constant0.triton_poi_fused_relu_13)
        /*0054*/ 	.short	0x0210
        /*0056*/ 	.short	0x000c


	//----- nvinfo : EIATTR_SW_WAR
	.align		4
.L_19:
        /*0058*/ 	.byte	0x04, 0x36
        /*005a*/ 	.short	(.L_21 - .L_20)
.L_20:
        /*005c*/ 	.word	0x00000008
.L_21:


//--------------------- .nv.callgraph             --------------------------
	.section	.nv.callgraph,"",@"SHT_CUDA_CALLGRAPH"
	.align	4
	.sectionentsize	8
	.align		4
        /*0000*/ 	.word	0x00000000
	.align		4
        /*0004*/ 	.word	0xffffffff
	.align		4
        /*0008*/ 	.word	0x00000000
	.align		4
        /*000c*/ 	.word	0xfffffffe
	.align		4
        /*0010*/ 	.word	0x00000000
	.align		4
        /*0014*/ 	.word	0xfffffffd
	.align		4
        /*0018*/ 	.word	0x00000000
	.align		4
        /*001c*/ 	.word	0xfffffffc


//--------------------- .text.triton_poi_fused_relu_13 --------------------------
	.section	.text.triton_poi_fused_relu_13,"ax",@progbits
	.align	128
        .global         triton_poi_fused_relu_13
        .type           triton_poi_fused_relu_13,@function
        .size           triton_poi_fused_relu_13,(.L_x_1 - triton_poi_fused_relu_13)
        .other          triton_poi_fused_relu_13,@"STO_CUDA_ENTRY STV_DEFAULT"
triton_poi_fused_relu_13:
.text.triton_poi_fused_relu_13:
[----:B------:R-:W-:Y:S01]  /*0000*/  LDC R1, c[0x0][0x28] ;  /* 0x00000a00ff017b82 */ /* 0x000fe20000000800 */
[----:B------:R-:W1:Y:S07]  /*0010*/  S2R R0, SR_TID.X ;  /* 0x0000000000007919 */ /* 0x000e6e0000002100 */
[----:B------:R-:W2:Y:S01]  /*0020*/  LDC.64 R2, c[0x0][0x210] ;  /* 0x00008400ff027b82 */ /* 0x000ea20000000a00 */
[----:B------:R-:W-:Y:S01]  /*0030*/  ULDC.64 UR4, c[0x0][0x208] ;  /* 0x0000820000047ab9 */ /* 0x000fe20000000a00 */
[----:B------:R-:W3:Y:S01]  /*0040*/  S2R R5, SR_CTAID.X ;  /* 0x0000000000057919 */ /* 0x000ee20000002500 */
[----:B-1----:R-:W-:-:S05]  /*0050*/  IMAD.SHL.U32 R0, R0, 0x4, RZ ;  /* 0x0000000400007824 */ /* 0x002fca00078e00ff */
[----:B------:R-:W-:-:S05]  /*0060*/  LOP3.LUT R0, R0, 0x1fc, RZ, 0xc0, !PT ;  /* 0x000001fc00007812 */ /* 0x000fca00078ec0ff */
[----:B---3--:R-:W-:-:S04]  /*0070*/  IMAD R5, R5, 0x200, R0 ;  /* 0x0000020005057824 */ /* 0x008fc800078e0200 */
[----:B--2---:R-:W-:-:S05]  /*0080*/  IMAD.WIDE R2, R5, 0x4, R2 ;  /* 0x0000000405027825 */ /* 0x004fca00078e0202 */
[----:B------:R-:W2:Y:S02]  /*0090*/  LDG.E.128 R4, desc[UR4][R2.64] ;  /* 0x0000000402047981 */ /* 0x000ea4000c1e1d00 */
[----:B--2---:R-:W-:Y:S02]  /*00a0*/  FSETP.GEU.AND P0, PT, R4, RZ, PT ;  /* 0x000000ff0400720b */ /* 0x004fe40003f0e000 */
[----:B------:R-:W-:Y:S02]  /*00b0*/  FSETP.GEU.AND P1, PT, R5, RZ, PT ;  /* 0x000000ff0500720b */ /* 0x000fe40003f2e000 */
[----:B------:R-:W-:Y:S02]  /*00c0*/  FSETP.GEU.AND P2, PT, R6, RZ, PT ;  /* 0x000000ff0600720b */ /* 0x000fe40003f4e000 */
[----:B------:R-:W-:Y:S02]  /*00d0*/  FSETP.GEU.AND P3, PT, R7, RZ, PT ;  /* 0x000000ff0700720b */ /* 0x000fe40003f6e000 */
[----:B------:R-:W-:-:S02]  /*00e0*/  FSEL R4, R4, RZ, P0 ;  /* 0x000000ff04047208 */ /* 0x000fc40000000000 */
[----:B------:R-:W-:Y:S02]  /*00f0*/  FSEL R5, R5, RZ, P1 ;  /* 0x000000ff05057208 */ /* 0x000fe40000800000 */
[----:B------:R-:W-:Y:S02]  /*0100*/  FSEL R6, R6, RZ, P2 ;  /* 0x000000ff06067208 */ /* 0x000fe40001000000 */
[----:B------:R-:W-:-:S05]  /*0110*/  FSEL R7, R7, RZ, P3 ;  /* 0x000000ff07077208 */ /* 0x000fca0001800000 */
[----:B------:R-:W-:Y:S01]  /*0120*/  STG.E.128 desc[UR4][R2.64], R4 ;  /* 0x0000000402007986 */ /* 0x000fe2000c101d04 */
[----:B------:R-:W-:Y:S05]  /*0130*/  EXIT ;  /* 0x000000000000794d */ /* 0x000fea0003800000 */
.L_x_0:
[----:B------:R-:W-:-:S00]  /*0140*/  BRA `(.L_x_0) ;  /* 0xfffffffc00fc7947 */ /* 0x000fc0000383ffff */
[----:B------:R-:W-:-:S00]  /*0150*/  NOP ;  /* 0x0000000000007918 */ /* 0x000fc00000000000 */
        /* <DEDUP_REMOVED lines=10> */
.L_x_1:


//--------------------- .nv.constant0.triton_poi_fused_relu_13 --------------------------
	.section	.nv.constant0.triton_poi_fused_relu_13,"a",@progbits
	.sectionflags	@""
	.align	4
.nv.constant0.triton_poi_fused_relu_13:
	.zero		540
